//
// Generated by NVIDIA NVVM Compiler
//
// Compiler Build ID: CL-36424714
// Cuda compilation tools, release 13.0, V13.0.88
// Based on NVVM 20.0.0
//

.version 9.0
.target sm_100
.address_size 64

	// .globl	_Z14matrixTriUpperPfii

.visible .entry _Z14matrixTriUpperPfii(
	.param .u64 .ptr .align 1 _Z14matrixTriUpperPfii_param_0,
	.param .u32 _Z14matrixTriUpperPfii_param_1,
	.param .u32 _Z14matrixTriUpperPfii_param_2
)
{
	.reg .pred 	%p<26>;
	.reg .b32 	%r<59>;
	.reg .b64 	%rd<27>;

	ld.param.u64 	%rd7, [_Z14matrixTriUpperPfii_param_0];
	ld.param.u32 	%r25, [_Z14matrixTriUpperPfii_param_1];
	ld.param.u32 	%r26, [_Z14matrixTriUpperPfii_param_2];
	cvta.to.global.u64 	%rd1, %rd7;
	min.s32 	%r27, %r25, %r26;
	setp.lt.s32 	%p1, %r27, 1;
	@%p1 bra 	$L__BB0_42;
	and.b32  	%r1, %r26, 7;
	add.s32 	%r2, %r1, -1;
	and.b32  	%r3, %r26, 3;
	and.b32  	%r4, %r26, 2147483640;
	and.b32  	%r5, %r26, 1;
	add.s64 	%rd2, %rd1, 16;
	mov.b32 	%r53, 0;
$L__BB0_2:
	setp.lt.u32 	%p2, %r26, 8;
	mul.lo.s32 	%r7, %r53, %r26;
	mov.b32 	%r57, 0;
	@%p2 bra 	$L__BB0_21;
	mul.wide.u32 	%rd8, %r7, 4;
	add.s64 	%rd26, %rd2, %rd8;
	mov.b32 	%r55, 0;
	mov.u32 	%r54, %r7;
$L__BB0_4:
	.pragma "nounroll";
	setp.le.u32 	%p3, %r53, %r55;
	@%p3 bra 	$L__BB0_6;
	mul.wide.u32 	%rd9, %r54, 4;
	add.s64 	%rd10, %rd1, %rd9;
	mov.b32 	%r31, 0;
	st.global.u32 	[%rd10], %r31;
$L__BB0_6:
	add.s32 	%r10, %r55, 1;
	setp.le.u32 	%p4, %r53, %r10;
	@%p4 bra 	$L__BB0_8;
	mov.b32 	%r32, 0;
	st.global.u32 	[%rd26+-12], %r32;
$L__BB0_8:
	add.s32 	%r11, %r10, 1;
	setp.le.u32 	%p5, %r53, %r11;
	@%p5 bra 	$L__BB0_10;
	mov.b32 	%r33, 0;
	st.global.u32 	[%rd26+-8], %r33;
$L__BB0_10:
	add.s32 	%r12, %r11, 1;
	setp.le.u32 	%p6, %r53, %r12;
	@%p6 bra 	$L__BB0_12;
	mov.b32 	%r34, 0;
	st.global.u32 	[%rd26+-4], %r34;
$L__BB0_12:
	add.s32 	%r13, %r12, 1;
	setp.le.u32 	%p7, %r53, %r13;
	@%p7 bra 	$L__BB0_14;
	mov.b32 	%r35, 0;
	st.global.u32 	[%rd26], %r35;
$L__BB0_14:
	add.s32 	%r14, %r13, 1;
	setp.le.u32 	%p8, %r53, %r14;
	@%p8 bra 	$L__BB0_16;
	mov.b32 	%r36, 0;
	st.global.u32 	[%rd26+4], %r36;
$L__BB0_16:
	add.s32 	%r15, %r14, 1;
	setp.le.u32 	%p9, %r53, %r15;
	@%p9 bra 	$L__BB0_18;
	mov.b32 	%r37, 0;
	st.global.u32 	[%rd26+8], %r37;
$L__BB0_18:
	add.s32 	%r16, %r15, 1;
	setp.le.u32 	%p10, %r53, %r16;
	@%p10 bra 	$L__BB0_20;
	mov.b32 	%r38, 0;
	st.global.u32 	[%rd26+12], %r38;
$L__BB0_20:
	add.s32 	%r54, %r54, 8;
	add.s64 	%rd26, %rd26, 32;
	add.s32 	%r55, %r16, 1;
	setp.ne.s32 	%p11, %r55, %r4;
	mov.u32 	%r57, %r4;
	@%p11 bra 	$L__BB0_4;
$L__BB0_21:
	setp.eq.s32 	%p12, %r1, 0;
	@%p12 bra 	$L__BB0_41;
	setp.lt.u32 	%p13, %r2, 3;
	@%p13 bra 	$L__BB0_32;
	setp.le.u32 	%p14, %r53, %r57;
	@%p14 bra 	$L__BB0_25;
	add.s32 	%r39, %r57, %r7;
	mul.wide.u32 	%rd11, %r39, 4;
	add.s64 	%rd12, %rd1, %rd11;
	mov.b32 	%r40, 0;
	st.global.u32 	[%rd12], %r40;
$L__BB0_25:
	add.s32 	%r41, %r57, 1;
	setp.le.u32 	%p15, %r53, %r41;
	cvt.u64.u32 	%rd13, %r7;
	cvt.u64.u32 	%rd14, %r57;
	add.s64 	%rd15, %rd14, %rd13;
	shl.b64 	%rd16, %rd15, 2;
	add.s64 	%rd6, %rd1, %rd16;
	@%p15 bra 	$L__BB0_27;
	mov.b32 	%r42, 0;
	st.global.u32 	[%rd6+4], %r42;
$L__BB0_27:
	add.s32 	%r43, %r57, 2;
	setp.le.u32 	%p16, %r53, %r43;
	@%p16 bra 	$L__BB0_29;
	mov.b32 	%r44, 0;
	st.global.u32 	[%rd6+8], %r44;
$L__BB0_29:
	add.s32 	%r45, %r57, 3;
	setp.le.u32 	%p17, %r53, %r45;
	@%p17 bra 	$L__BB0_31;
	mov.b32 	%r46, 0;
	st.global.u32 	[%rd6+12], %r46;
$L__BB0_31:
	add.s32 	%r57, %r57, 4;
$L__BB0_32:
	setp.eq.s32 	%p18, %r3, 0;
	@%p18 bra 	$L__BB0_41;
	setp.eq.s32 	%p19, %r3, 1;
	@%p19 bra 	$L__BB0_39;
	setp.le.u32 	%p20, %r53, %r57;
	@%p20 bra 	$L__BB0_36;
	add.s32 	%r47, %r57, %r7;
	mul.wide.u32 	%rd17, %r47, 4;
	add.s64 	%rd18, %rd1, %rd17;
	mov.b32 	%r48, 0;
	st.global.u32 	[%rd18], %r48;
$L__BB0_36:
	add.s32 	%r49, %r57, 1;
	setp.le.u32 	%p21, %r53, %r49;
	@%p21 bra 	$L__BB0_38;
	cvt.u64.u32 	%rd19, %r7;
	cvt.u64.u32 	%rd20, %r57;
	add.s64 	%rd21, %rd20, %rd19;
	shl.b64 	%rd22, %rd21, 2;
	add.s64 	%rd23, %rd1, %rd22;
	mov.b32 	%r50, 0;
	st.global.u32 	[%rd23+4], %r50;
$L__BB0_38:
	add.s32 	%r57, %r57, 2;
$L__BB0_39:
	setp.eq.s32 	%p22, %r5, 0;
	setp.le.u32 	%p23, %r53, %r57;
	or.pred  	%p24, %p22, %p23;
	@%p24 bra 	$L__BB0_41;
	add.s32 	%r51, %r57, %r7;
	mul.wide.u32 	%rd24, %r51, 4;
	add.s64 	%rd25, %rd1, %rd24;
	mov.b32 	%r52, 0;
	st.global.u32 	[%rd25], %r52;
$L__BB0_41:
	add.s32 	%r53, %r53, 1;
	setp.ne.s32 	%p25, %r53, %r25;
	@%p25 bra 	$L__BB0_2;
$L__BB0_42:
	ret;

}


// ===== COMPILED SASS (sm_100) =====

	.target	sm_100

	.elftype	@"ET_EXEC"


//--------------------- .note.nv.tkinfo           --------------------------
	.section	.note.nv.tkinfo,"",@"SHT_NOTE"
	.sectionflags	@"SHF_NOTE_NV_TKINFO"
	.tkinfo
        /*0018*/ 	.word	0x00000002
        /*0030*/ 	.string	""
        /*0030*/ 	.string	"ptxas"
        /*0030*/ 	.string	"Cuda compilation tools, release 13.0, V13.0.88"
        /*0030*/ 	.string	"Build cuda_13.0.r13.0/compiler.36424714_0"
        /*0030*/ 	.string	"-arch sm_100 -m 64 "



//--------------------- .note.nv.cuinfo           --------------------------
	.section	.note.nv.cuinfo,"",@"SHT_NOTE"
	.sectionflags	@"SHF_NOTE_NV_CUINFO"
        /*0018*/ 	.short	0x0002
        /*001a*/ 	.short	0x0064
        /*001c*/ 	.short	0x0082
	.zero		2


//--------------------- .nv.info                  --------------------------
	.section	.nv.info,"",@"SHT_CUDA_INFO"
	.align	4


	//----- nvinfo : EIATTR_REGCOUNT
	.align		4
        /*0000*/ 	.byte	0x04, 0x2f
        /*0002*/ 	.short	(.L_1 - .L_0)
	.align		4
.L_0:
        /*0004*/ 	.word	index@(_Z14matrixTriUpperPfii)
        /*0008*/ 	.word	0x00000010


	//----- nvinfo : EIATTR_FRAME_SIZE
	.align		4
.L_1:
        /*000c*/ 	.byte	0x04, 0x11
        /*000e*/ 	.short	(.L_3 - .L_2)
	.align		4
.L_2:
        /*0010*/ 	.word	index@(_Z14matrixTriUpperPfii)
        /*0014*/ 	.word	0x00000000


	//----- nvinfo : EIATTR_MIN_STACK_SIZE
	.align		4
.L_3:
        /*0018*/ 	.byte	0x04, 0x12
        /*001a*/ 	.short	(.L_5 - .L_4)
	.align		4
.L_4:
        /*001c*/ 	.word	index@(_Z14matrixTriUpperPfii)
        /*0020*/ 	.word	0x00000000
.L_5:


//--------------------- .nv.compat                --------------------------
	.section	.nv.compat,"",@"SHT_CUDA_COMPAT_INFO"
	.align	4
        /*0000*/ 	.byte	0x02, 0x09, 0x00, 0x00, 0x02, 0x02, 0x01, 0x00, 0x02, 0x05, 0x05, 0x00, 0x03, 0x07, 0x01, 0x01
        /*0010*/ 	.byte	0x02, 0x03, 0x00, 0x00, 0x02, 0x06, 0x01, 0x00, 0x04, 0x0b, 0x08, 0x00, 0x09, 0x00, 0x00, 0x00
        /*0020*/ 	.byte	0x00, 0x00, 0x00, 0x00


//--------------------- .nv.info._Z14matrixTriUpperPfii --------------------------
	.section	.nv.info._Z14matrixTriUpperPfii,"",@"SHT_CUDA_INFO"
	.sectionflags	@""
	.align	4


	//----- nvinfo : EIATTR_CUDA_API_VERSION
	.align		4
        /*0000*/ 	.byte	0x04, 0x37
        /*0002*/ 	.short	(.L_7 - .L_6)
.L_6:
        /*0004*/ 	.word	0x00000082


	//----- nvinfo : EIATTR_KPARAM_INFO
	.align		4
.L_7:
        /*0008*/ 	.byte	0x04, 0x17
        /*000a*/ 	.short	(.L_9 - .L_8)
.L_8:
        /*000c*/ 	.word	0x00000000
        /*0010*/ 	.short	0x0002
        /*0012*/ 	.short	0x000c
        /*0014*/ 	.byte	0x00, 0xf0, 0x11, 0x00


	//----- nvinfo : EIATTR_KPARAM_INFO
	.align		4
.L_9:
        /*0018*/ 	.byte	0x04, 0x17
        /*001a*/ 	.short	(.L_11 - .L_10)
.L_10:
        /*001c*/ 	.word	0x00000000
        /*0020*/ 	.short	0x0001
        /*0022*/ 	.short	0x0008
        /*0024*/ 	.byte	0x00, 0xf0, 0x11, 0x00


	//----- nvinfo : EIATTR_KPARAM_INFO
	.align		4
.L_11:
        /*0028*/ 	.byte	0x04, 0x17
        /*002a*/ 	.short	(.L_13 - .L_12)
.L_12:
        /*002c*/ 	.word	0x00000000
        /*0030*/ 	.short	0x0000
        /*0032*/ 	.short	0x0000
        /*0034*/ 	.byte	0x00, 0xf5, 0x21, 0x00


	//----- nvinfo : EIATTR_SPARSE_MMA_MASK
	.align		4
.L_13:
        /*0038*/ 	.byte	0x03, 0x50
        /*003a*/ 	.short	0x0000


	//----- nvinfo : EIATTR_MAXREG_COUNT
	.align		4
        /*003c*/ 	.byte	0x03, 0x1b
        /*003e*/ 	.short	0x00ff


	//----- nvinfo : EIATTR_MERCURY_ISA_VERSION
	.align		4
        /*0040*/ 	.byte	0x03, 0x5f
        /*0042*/ 	.short	0x0101


	//----- nvinfo : EIATTR_VRC_CTA_INIT_COUNT
	.align		4
        /*0044*/ 	.byte	0x02, 0x4a
	.zero		1
	.zero		1


	//----- nvinfo : EIATTR_EXIT_INSTR_OFFSETS
	.align		4
        /*0048*/ 	.byte	0x04, 0x1c
        /*004a*/ 	.short	(.L_15 - .L_14)


	//   ....[0]....
.L_14:
        /*004c*/ 	.word	0x00000040


	//   ....[1]....
        /*0050*/ 	.word	0x00000740


	//----- nvinfo : EIATTR_CBANK_PARAM_SIZE
	.align		4
.L_15:
        /*0054*/ 	.byte	0x03, 0x19
        /*0056*/ 	.short	0x0010


	//----- nvinfo : EIATTR_PARAM_CBANK
	.align		4
        /*0058*/ 	.byte	0x04, 0x0a
        /*005a*/ 	.short	(.L_17 - .L_16)
	.align		4
.L_16:
        /*005c*/ 	.word	index@(.nv.constant0._Z14matrixTriUpperPfii)
        /*0060*/ 	.short	0x0380
        /*0062*/ 	.short	0x0010


	//----- nvinfo : EIATTR_SW_WAR
	.align		4
.L_17:
        /*0064*/ 	.byte	0x04, 0x36
        /*0066*/ 	.short	(.L_19 - .L_18)
.L_18:
        /*0068*/ 	.word	0x00000008
.L_19:


//--------------------- .nv.callgraph             --------------------------
	.section	.nv.callgraph,"",@"SHT_CUDA_CALLGRAPH"
	.align	4
	.sectionentsize	8
	.align		4
        /*0000*/ 	.word	0x00000000
	.align		4
        /*0004*/ 	.word	0xffffffff
	.align		4
        /*0008*/ 	.word	0x00000000
	.align		4
        /*000c*/ 	.word	0xfffffffe
	.align		4
        /*0010*/ 	.word	0x00000000
	.align		4
        /*0014*/ 	.word	0xfffffffd
	.align		4
        /*0018*/ 	.word	0x00000000
	.align		4
        /*001c*/ 	.word	0xfffffffc


//--------------------- .text._Z14matrixTriUpperPfii --------------------------
	.section	.text._Z14matrixTriUpperPfii,"ax",@progbits
	.align	128
        .global         _Z14matrixTriUpperPfii
        .type           _Z14matrixTriUpperPfii,@function
        .size           _Z14matrixTriUpperPfii,(.L_x_8 - _Z14matrixTriUpperPfii)
        .other          _Z14matrixTriUpperPfii,@"STO_CUDA_ENTRY STV_DEFAULT"
_Z14matrixTriUpperPfii:
.text._Z14matrixTriUpperPfii:
[----:B------:R-:W-:Y:S08]  /*0000*/  LDC R1, c[0x0][0x37c] ;  /* 0x0000df00ff017b82 */ /* 0x000ff00000000800 */
[----:B------:R-:W0:Y:S02]  /*0010*/  LDC.64 R2, c[0x0][0x388] ;  /* 0x0000e200ff027b82 */ /* 0x000e240000000a00 */
[----:B0-----:R-:W-:-:S04]  /*0020*/  VIMNMX R0, PT, PT, R2, R3, PT ;  /* 0x0000000302007248 */ /* 0x001fc80003fe0100 */
[----:B------:R-:W-:-:S13]  /*0030*/  ISETP.GE.AND P0, PT, R0, 0x1, PT ;  /* 0x000000010000780c */ /* 0x000fda0003f06270 */
[----:B------:R-:W-:Y:S05]  /*0040*/  @!P0 EXIT ;  /* 0x000000000000894d */ /* 0x000fea0003800000 */
[----:B------:R-:W0:Y:S01]  /*0050*/  LDCU.64 UR6, c[0x0][0x380] ;  /* 0x00007000ff0677ac */ /* 0x000e220008000a00 */
[C---:B------:R-:W-:Y:S02]  /*0060*/  LOP3.LUT R8, R3.reuse, 0x7, RZ, 0xc0, !PT ;  /* 0x0000000703087812 */ /* 0x040fe400078ec0ff */
[----:B------:R-:W-:Y:S01]  /*0070*/  LOP3.LUT R9, R3, 0x3, RZ, 0xc0, !PT ;  /* 0x0000000303097812 */ /* 0x000fe200078ec0ff */
[----:B------:R-:W1:Y:S02]  /*0080*/  LDCU.64 UR10, c[0x0][0x358] ;  /* 0x00006b00ff0a77ac */ /* 0x000e640008000a00 */
[----:B------:R-:W-:Y:S01]  /*0090*/  VIADD R0, R8, 0xffffffff ;  /* 0xffffffff08007836 */ /* 0x000fe20000000000 */
[----:B------:R-:W-:-:S04]  /*00a0*/  UMOV UR4, URZ ;  /* 0x000000ff00047c82 */ /* 0x000fc80008000000 */
[----:B------:R-:W-:Y:S02]  /*00b0*/  ISETP.GE.U32.AND P1, PT, R0, 0x3, PT ;  /* 0x000000030000780c */ /* 0x000fe40003f26070 */
[----:B------:R-:W-:Y:S01]  /*00c0*/  LOP3.LUT R0, R3, 0x7ffffff8, RZ, 0xc0, !PT ;  /* 0x7ffffff803007812 */ /* 0x000fe200078ec0ff */
[----:B0-----:R-:W-:-:S04]  /*00d0*/  UIADD3 UR6, UP0, UPT, UR6, 0x10, URZ ;  /* 0x0000001006067890 */ /* 0x001fc8000ff1e0ff */
[----:B-1----:R-:W-:-:S12]  /*00e0*/  UIADD3.X UR7, UPT, UPT, URZ, UR7, URZ, UP0, !UPT ;  /* 0x00000007ff077290 */ /* 0x002fd800087fe4ff */
.L_x_6:
[----:B0-----:R-:W0:Y:S01]  /*00f0*/  LDCU UR8, c[0x0][0x38c] ;  /* 0x00007180ff0877ac */ /* 0x001e220008000800 */
[----:B-1----:R-:W-:Y:S01]  /*0100*/  IMAD.MOV.U32 R2, RZ, RZ, RZ ;  /* 0x000000ffff027224 */ /* 0x002fe200078e00ff */
[----:B0-----:R-:W-:Y:S02]  /*0110*/  UISETP.GE.U32.AND UP0, UPT, UR8, 0x8, UPT ;  /* 0x000000080800788c */ /* 0x001fe4000bf06070 */
[----:B------:R-:W-:-:S07]  /*0120*/  UIMAD UR5, UR4, UR8, URZ ;  /* 0x00000008040572a4 */ /* 0x000fce000f8e02ff */
[----:B------:R-:W-:Y:S05]  /*0130*/  BRA.U !UP0, `(.L_x_0) ;  /* 0x0000000108ac7547 */ /* 0x000fea000b800000 */
[----:B------:R-:W-:Y:S01]  /*0140*/  UIMAD.WIDE.U32 UR8, UR5, 0x4, UR6 ;  /* 0x00000004050878a5 */ /* 0x000fe2000f8e0006 */
[----:B------:R-:W-:-:S05]  /*0150*/  IMAD.MOV.U32 R7, RZ, RZ, RZ ;  /* 0x000000ffff077224 */ /* 0x000fca00078e00ff */
[----:B------:R-:W-:Y:S02]  /*0160*/  IMAD.U32 R5, RZ, RZ, UR9 ;  /* 0x00000009ff057e24 */ /* 0x000fe4000f8e00ff */
[----:B------:R-:W-:Y:S02]  /*0170*/  IMAD.U32 R2, RZ, RZ, UR8 ;  /* 0x00000008ff027e24 */ /* 0x000fe4000f8e00ff */
[----:B------:R-:W-:Y:S01]  /*0180*/  IMAD.U32 R3, RZ, RZ, UR9 ;  /* 0x00000009ff037e24 */ /* 0x000fe2000f8e00ff */
[----:B------:R-:W-:Y:S01]  /*0190*/  MOV R11, R5 ;  /* 0x00000005000b7202 */ /* 0x000fe20000000f00 */
[----:B------:R-:W-:Y:S02]  /*01a0*/  IMAD.U32 R4, RZ, RZ, UR8 ;  /* 0x00000008ff047e24 */ /* 0x000fe4000f8e00ff */
[----:B------:R-:W-:Y:S02]  /*01b0*/  IMAD.MOV.U32 R6, RZ, RZ, R2 ;  /* 0x000000ffff067224 */ /* 0x000fe400078e0002 */
[----:B------:R-:W-:-:S07]  /*01c0*/  IMAD.U32 R5, RZ, RZ, UR5 ;  /* 0x00000005ff057e24 */ /* 0x000fce000f8e00ff */
.L_x_1:
[C---:B------:R-:W-:Y:S01]  /*01d0*/  ISETP.LT.U32.AND P6, PT, R7.reuse, UR4, PT ;  /* 0x0000000407007c0c */ /* 0x040fe2000bfc1070 */
[C---:B------:R-:W-:Y:S02]  /*01e0*/  VIADD R4, R7.reuse, 0x1 ;  /* 0x0000000107047836 */ /* 0x040fe40000000000 */
[C---:B------:R-:W-:Y:S02]  /*01f0*/  VIADD R10, R7.reuse, 0x2 ;  /* 0x00000002070a7836 */ /* 0x040fe40000000000 */
[C---:B------:R-:W-:Y:S01]  /*0200*/  VIADD R12, R7.reuse, 0x5 ;  /* 0x00000005070c7836 */ /* 0x040fe20000000000 */
[----:B------:R-:W-:Y:S01]  /*0210*/  ISETP.LT.U32.AND P0, PT, R4, UR4, PT ;  /* 0x0000000404007c0c */ /* 0x000fe2000bf01070 */
[C---:B------:R-:W-:Y:S01]  /*0220*/  VIADD R4, R7.reuse, 0x3 ;  /* 0x0000000307047836 */ /* 0x040fe20000000000 */
[----:B------:R-:W-:Y:S01]  /*0230*/  ISETP.LT.U32.AND P2, PT, R10, UR4, PT ;  /* 0x000000040a007c0c */ /* 0x000fe2000bf41070 */
[----:B------:R-:W-:Y:S01]  /*0240*/  VIADD R10, R7, 0x4 ;  /* 0x00000004070a7836 */ /* 0x000fe20000000000 */
[----:B------:R-:W-:-:S02]  /*0250*/  ISETP.LT.U32.AND P5, PT, R12, UR4, PT ;  /* 0x000000040c007c0c */ /* 0x000fc4000bfa1070 */
[----:B------:R-:W-:Y:S01]  /*0260*/  ISETP.LT.U32.AND P3, PT, R4, UR4, PT ;  /* 0x0000000404007c0c */ /* 0x000fe2000bf61070 */
[----:B0-----:R-:W0:Y:S01]  /*0270*/  @P6 LDC.64 R2, c[0x0][0x380] ;  /* 0x0000e000ff026b82 */ /* 0x001e220000000a00 */
[C---:B------:R-:W-:Y:S01]  /*0280*/  VIADD R4, R7.reuse, 0x7 ;  /* 0x0000000707047836 */ /* 0x040fe20000000000 */
[----:B------:R-:W-:Y:S02]  /*0290*/  ISETP.LT.U32.AND P4, PT, R10, UR4, PT ;  /* 0x000000040a007c0c */ /* 0x000fe4000bf81070 */
[C---:B------:R-:W-:Y:S01]  /*02a0*/  IADD3 R10, PT, PT, R7.reuse, 0x6, RZ ;  /* 0x00000006070a7810 */ /* 0x040fe20007ffe0ff */
[----:B------:R-:W-:Y:S02]  /*02b0*/  VIADD R7, R7, 0x8 ;  /* 0x0000000807077836 */ /* 0x000fe40000000000 */
[----:B0-----:R-:W-:-:S04]  /*02c0*/  @P6 IMAD.WIDE.U32 R2, R5, 0x4, R2 ;  /* 0x0000000405026825 */ /* 0x001fc800078e0002 */
[----:B------:R-:W-:Y:S01]  /*02d0*/  VIADD R5, R5, 0x8 ;  /* 0x0000000805057836 */ /* 0x000fe20000000000 */
[----:B------:R0:W-:Y:S01]  /*02e0*/  @P6 STG.E desc[UR10][R2.64], RZ ;  /* 0x000000ff02006986 */ /* 0x0001e2000c10190a */
[----:B------:R-:W-:Y:S01]  /*02f0*/  ISETP.LT.U32.AND P6, PT, R10, UR4, PT ;  /* 0x000000040a007c0c */ /* 0x000fe2000bfc1070 */
[----:B0-----:R-:W-:Y:S02]  /*0300*/  IMAD.MOV.U32 R2, RZ, RZ, R6 ;  /* 0x000000ffff027224 */ /* 0x001fe400078e0006 */
[----:B------:R-:W-:-:S05]  /*0310*/  IMAD.MOV.U32 R3, RZ, RZ, R11 ;  /* 0x000000ffff037224 */ /* 0x000fca00078e000b */
[----:B------:R0:W-:Y:S01]  /*0320*/  @P0 STG.E desc[UR10][R2.64+-0xc], RZ ;  /* 0xfffff4ff02000986 */ /* 0x0001e2000c10190a */
[----:B------:R-:W-:-:S03]  /*0330*/  ISETP.LT.U32.AND P0, PT, R4, UR4, PT ;  /* 0x0000000404007c0c */ /* 0x000fc6000bf01070 */
[----:B------:R0:W-:Y:S01]  /*0340*/  @P2 STG.E desc[UR10][R2.64+-0x8], RZ ;  /* 0xfffff8ff02002986 */ /* 0x0001e2000c10190a */
[----:B------:R-:W-:-:S03]  /*0350*/  IADD3 R6, P2, PT, R2, 0x20, RZ ;  /* 0x0000002002067810 */ /* 0x000fc60007f5e0ff */
[----:B------:R0:W-:Y:S02]  /*0360*/  @P3 STG.E desc[UR10][R2.64+-0x4], RZ ;  /* 0xfffffcff02003986 */ /* 0x0001e4000c10190a */
[----:B------:R-:W-:Y:S02]  /*0370*/  IMAD.X R11, RZ, RZ, R3, P2 ;  /* 0x000000ffff0b7224 */ /* 0x000fe400010e0603 */
[----:B------:R0:W-:Y:S04]  /*0380*/  @P4 STG.E desc[UR10][R2.64], RZ ;  /* 0x000000ff02004986 */ /* 0x0001e8000c10190a */
[----:B------:R0:W-:Y:S01]  /*0390*/  @P0 STG.E desc[UR10][R2.64+0xc], RZ ;  /* 0x00000cff02000986 */ /* 0x0001e2000c10190a */
[----:B------:R-:W-:-:S03]  /*03a0*/  ISETP.NE.AND P0, PT, R7, R0, PT ;  /* 0x000000000700720c */ /* 0x000fc60003f05270 */
[----:B------:R0:W-:Y:S04]  /*03b0*/  @P5 STG.E desc[UR10][R2.64+0x4], RZ ;  /* 0x000004ff02005986 */ /* 0x0001e8000c10190a */
[----:B------:R0:W-:Y:S06]  /*03c0*/  @P6 STG.E desc[UR10][R2.64+0x8], RZ ;  /* 0x000008ff02006986 */ /* 0x0001ec000c10190a */
[----:B------:R-:W-:Y:S05]  /*03d0*/  @P0 BRA `(.L_x_1) ;  /* 0xfffffffc007c0947 */ /* 0x000fea000383ffff */
[----:B0-----:R-:W-:-:S07]  /*03e0*/  MOV R2, R0 ;  /* 0x0000000000027202 */ /* 0x001fce0000000f00 */
.L_x_0:
[----:B------:R-:W-:-:S13]  /*03f0*/  ISETP.NE.AND P0, PT, R8, RZ, PT ;  /* 0x000000ff0800720c */ /* 0x000fda0003f05270 */
[----:B------:R-:W-:Y:S05]  /*0400*/  @!P0 BRA `(.L_x_2) ;  /* 0x0000000000bc8947 */ /* 0x000fea0003800000 */
[----:B------:R-:W-:Y:S01]  /*0410*/  ISETP.NE.AND P0, PT, R9, RZ, PT ;  /* 0x000000ff0900720c */ /* 0x000fe20003f05270 */
[----:B------:R-:W-:-:S12]  /*0420*/  @!P1 BRA `(.L_x_3) ;  /* 0x0000000000509947 */ /* 0x000fd80003800000 */
[C---:B------:R-:W-:Y:S01]  /*0430*/  ISETP.LT.U32.AND P5, PT, R2.reuse, UR4, PT ;  /* 0x0000000402007c0c */ /* 0x040fe2000bfa1070 */
[----:B------:R-:W0:Y:S01]  /*0440*/  LDC.64 R12, c[0x0][0x380] ;  /* 0x0000e000ff0c7b82 */ /* 0x000e220000000a00 */
[C---:B------:R-:W-:Y:S01]  /*0450*/  VIADD R3, R2.reuse, 0x1 ;  /* 0x0000000102037836 */ /* 0x040fe20000000000 */
[C---:B------:R-:W-:Y:S01]  /*0460*/  IADD3 R7, P6, PT, R2.reuse, UR5, RZ ;  /* 0x0000000502077c10 */ /* 0x040fe2000ffde0ff */
[C---:B------:R-:W-:Y:S02]  /*0470*/  VIADD R6, R2.reuse, 0x2 ;  /* 0x0000000202067836 */ /* 0x040fe40000000000 */
[----:B------:R-:W-:Y:S01]  /*0480*/  VIADD R10, R2, 0x3 ;  /* 0x00000003020a7836 */ /* 0x000fe20000000000 */
[----:B------:R-:W-:Y:S02]  /*0490*/  ISETP.LT.U32.AND P4, PT, R3, UR4, PT ;  /* 0x0000000403007c0c */ /* 0x000fe4000bf81070 */
[----:B------:R-:W-:Y:S02]  /*04a0*/  ISETP.LT.U32.AND P3, PT, R6, UR4, PT ;  /* 0x0000000406007c0c */ /* 0x000fe4000bf61070 */
[----:B------:R-:W-:Y:S01]  /*04b0*/  ISETP.LT.U32.AND P2, PT, R10, UR4, PT ;  /* 0x000000040a007c0c */ /* 0x000fe2000bf41070 */
[----:B------:R-:W-:Y:S01]  /*04c0*/  IMAD.X R10, RZ, RZ, RZ, P6 ;  /* 0x000000ffff0a7224 */ /* 0x000fe200030e06ff */
[----:B------:R-:W1:Y:S01]  /*04d0*/  @P5 LDC.64 R4, c[0x0][0x380] ;  /* 0x0000e000ff045b82 */ /* 0x000e620000000a00 */
[----:B------:R-:W-:-:S02]  /*04e0*/  @P5 VIADD R3, R2, UR5 ;  /* 0x0000000502035c36 */ /* 0x000fc40008000000 */
[----:B------:R-:W-:Y:S01]  /*04f0*/  VIADD R2, R2, 0x4 ;  /* 0x0000000402027836 */ /* 0x000fe20000000000 */
[----:B0-----:R-:W-:-:S04]  /*0500*/  LEA R6, P6, R7, R12, 0x2 ;  /* 0x0000000c07067211 */ /* 0x001fc800078c10ff */
[----:B------:R-:W-:Y:S01]  /*0510*/  LEA.HI.X R7, R7, R13, R10, 0x2, P6 ;  /* 0x0000000d07077211 */ /* 0x000fe200030f140a */
[----:B-1----:R-:W-:-:S05]  /*0520*/  @P5 IMAD.WIDE.U32 R4, R3, 0x4, R4 ;  /* 0x0000000403045825 */ /* 0x002fca00078e0004 */
[----:B------:R0:W-:Y:S04]  /*0530*/  @P5 STG.E desc[UR10][R4.64], RZ ;  /* 0x000000ff04005986 */ /* 0x0001e8000c10190a */
[----:B------:R0:W-:Y:S04]  /*0540*/  @P4 STG.E desc[UR10][R6.64+0x4], RZ ;  /* 0x000004ff06004986 */ /* 0x0001e8000c10190a */
[----:B------:R0:W-:Y:S04]  /*0550*/  @P3 STG.E desc[UR10][R6.64+0x8], RZ ;  /* 0x000008ff06003986 */ /* 0x0001e8000c10190a */
[----:B------:R0:W-:Y:S02]  /*0560*/  @P2 STG.E desc[UR10][R6.64+0xc], RZ ;  /* 0x00000cff06002986 */ /* 0x0001e4000c10190a */
.L_x_3:
[----:B------:R-:W-:Y:S05]  /*0570*/  @!P0 BRA `(.L_x_2) ;  /* 0x0000000000608947 */ /* 0x000fea0003800000 */
[----:B------:R-:W-:-:S13]  /*0580*/  ISETP.NE.AND P0, PT, R9, 0x1, PT ;  /* 0x000000010900780c */ /* 0x000fda0003f05270 */
[----:B------:R-:W-:Y:S05]  /*0590*/  @!P0 BRA `(.L_x_4) ;  /* 0x00000000003c8947 */ /* 0x000fea0003800000 */
[----:B------:R-:W-:-:S13]  /*05a0*/  ISETP.LT.U32.AND P0, PT, R2, UR4, PT ;  /* 0x0000000402007c0c */ /* 0x000fda000bf01070 */
[----:B0-----:R-:W0:Y:S01]  /*05b0*/  @P0 LDC.64 R4, c[0x0][0x380] ;  /* 0x0000e000ff040b82 */ /* 0x001e220000000a00 */
[----:B------:R-:W-:-:S05]  /*05c0*/  @P0 IADD3 R3, PT, PT, R2, UR5, RZ ;  /* 0x0000000502030c10 */ /* 0x000fca000fffe0ff */
[----:B0-----:R-:W-:-:S04]  /*05d0*/  @P0 IMAD.WIDE.U32 R4, R3, 0x4, R4 ;  /* 0x0000000403040825 */ /* 0x001fc800078e0004 */
[----:B------:R-:W-:Y:S01]  /*05e0*/  VIADD R3, R2, 0x1 ;  /* 0x0000000102037836 */ /* 0x000fe20000000000 */
[----:B------:R0:W-:Y:S04]  /*05f0*/  @P0 STG.E desc[UR10][R4.64], RZ ;  /* 0x000000ff04000986 */ /* 0x0001e8000c10190a */
[----:B------:R-:W-:-:S13]  /*0600*/  ISETP.LT.U32.AND P0, PT, R3, UR4, PT ;  /* 0x0000000403007c0c */ /* 0x000fda000bf01070 */
[----:B0-----:R-:W-:Y:S05]  /*0610*/  @!P0 BRA `(.L_x_5) ;  /* 0x0000000000188947 */ /* 0x001fea0003800000 */
[----:B------:R-:W0:Y:S01]  /*0620*/  LDC.64 R4, c[0x0][0x380] ;  /* 0x0000e000ff047b82 */ /* 0x000e220000000a00 */
[----:B------:R-:W-:-:S05]  /*0630*/  IADD3 R3, P0, PT, R2, UR5, RZ ;  /* 0x0000000502037c10 */ /* 0x000fca000ff1e0ff */
[----:B------:R-:W-:Y:S01]  /*0640*/  IMAD.X R6, RZ, RZ, RZ, P0 ;  /* 0x000000ffff067224 */ /* 0x000fe200000e06ff */
[----:B0-----:R-:W-:-:S04]  /*0650*/  LEA R4, P0, R3, R4, 0x2 ;  /* 0x0000000403047211 */ /* 0x001fc800078010ff */
[----:B------:R-:W-:-:S05]  /*0660*/  LEA.HI.X R5, R3, R5, R6, 0x2, P0 ;  /* 0x0000000503057211 */ /* 0x000fca00000f1406 */
[----:B------:R0:W-:Y:S04]  /*0670*/  STG.E desc[UR10][R4.64+0x4], RZ ;  /* 0x000004ff04007986 */ /* 0x0001e8000c10190a */
.L_x_5:
[----:B------:R-:W-:-:S07]  /*0680*/  VIADD R2, R2, 0x2 ;  /* 0x0000000202027836 */ /* 0x000fce0000000000 */
.L_x_4:
[----:B------:R-:W1:Y:S02]  /*0690*/  LDC R3, c[0x0][0x38c] ;  /* 0x0000e300ff037b82 */ /* 0x000e640000000800 */
[----:B-1----:R-:W-:-:S04]  /*06a0*/  LOP3.LUT P0, RZ, R3, 0x1, RZ, 0xc0, !PT ;  /* 0x0000000103ff7812 */ /* 0x002fc8000780c0ff */
[----:B------:R-:W-:-:S13]  /*06b0*/  ISETP.GE.U32.OR P0, PT, R2, UR4, !P0 ;  /* 0x0000000402007c0c */ /* 0x000fda000c706470 */
[----:B0-----:R-:W0:Y:S01]  /*06c0*/  @!P0 LDC.64 R4, c[0x0][0x380] ;  /* 0x0000e000ff048b82 */ /* 0x001e220000000a00 */
[----:B------:R-:W-:-:S04]  /*06d0*/  @!P0 VIADD R3, R2, UR5 ;  /* 0x0000000502038c36 */ /* 0x000fc80008000000 */
[----:B0-----:R-:W-:-:S05]  /*06e0*/  @!P0 IMAD.WIDE.U32 R2, R3, 0x4, R4 ;  /* 0x0000000403028825 */ /* 0x001fca00078e0004 */
[----:B------:R1:W-:Y:S02]  /*06f0*/  @!P0 STG.E desc[UR10][R2.64], RZ ;  /* 0x000000ff02008986 */ /* 0x0003e4000c10190a */
.L_x_2:
[----:B------:R-:W2:Y:S01]  /*0700*/  LDCU UR5, c[0x0][0x388] ;  /* 0x00007100ff0577ac */ /* 0x000ea20008000800 */
[----:B------:R-:W-:-:S04]  /*0710*/  UIADD3 UR4, UPT, UPT, UR4, 0x1, URZ ;  /* 0x0000000104047890 */ /* 0x000fc8000fffe0ff */
[----:B--2---:R-:W-:-:S09]  /*0720*/  UISETP.NE.AND UP0, UPT, UR4, UR5, UPT ;  /* 0x000000050400728c */ /* 0x004fd2000bf05270 */
[----:B------:R-:W-:Y:S05]  /*0730*/  BRA.U UP0, `(.L_x_6) ;  /* 0xfffffff9006c7547 */ /* 0x000fea000b83ffff */
[----:B------:R-:W-:Y:S05]  /*0740*/  EXIT ;  /* 0x000000000000794d */ /* 0x000fea0003800000 */
.L_x_7:
[----:B------:R-:W-:-:S00]  /*0750*/  BRA `(.L_x_7) ;  /* 0xfffffffc00fc7947 */ /* 0x000fc0000383ffff */
[----:B------:R-:W-:-:S00]  /*0760*/  NOP ;  /* 0x0000000000007918 */ /* 0x000fc00000000000 */
        /* <DEDUP_REMOVED lines=9> */
.L_x_8:


//--------------------- .nv.shared.reserved.0     --------------------------
	.section	.nv.shared.reserved.0,"aw",@nobits
	.weak		__nv_reservedSMEM_offset_0_alias
	.size		__nv_reservedSMEM_offset_0_alias, 0, 64
	.other		__nv_reservedSMEM_offset_0_alias,@"STO_CUDA_RESERVED_SHARED STV_DEFAULT"
__nv_reservedSMEM_offset_0_alias:
	.zero		0
	.zero		64


//--------------------- .nv.constant0._Z14matrixTriUpperPfii --------------------------
	.section	.nv.constant0._Z14matrixTriUpperPfii,"a",@progbits
	.sectionflags	@""
	.align	4
.nv.constant0._Z14matrixTriUpperPfii:
	.zero		912


//--------------------- SYMBOLS --------------------------

	.type		.nv.reservedSmem.offset0,@object
	.size		.nv.reservedSmem.offset0,0x4
